//
// Generated by NVIDIA NVVM Compiler
//
// Compiler Build ID: CL-36424714
// Cuda compilation tools, release 13.0, V13.0.88
// Based on NVVM 20.0.0
//

.version 9.0
.target sm_100
.address_size 64


.entry _Z11_cuda_zerosIiEvPT_j(
	.param .u64 .ptr .align 1 _Z11_cuda_zerosIiEvPT_j_param_0,
	.param .u32 _Z11_cuda_zerosIiEvPT_j_param_1
)
{
	.reg .pred 	%p<3>;
	.reg .b32 	%r<12>;
	.reg .b64 	%rd<5>;

	ld.param.u64 	%rd2, [_Z11_cuda_zerosIiEvPT_j_param_0];
	ld.param.u32 	%r6, [_Z11_cuda_zerosIiEvPT_j_param_1];
	mov.u32 	%r7, %tid.x;
	mov.u32 	%r1, %ntid.x;
	mov.u32 	%r8, %ctaid.x;
	mad.lo.s32 	%r11, %r1, %r8, %r7;
	setp.ge.u32 	%p1, %r11, %r6;
	@%p1 bra 	$L__BB0_3;
	mov.u32 	%r9, %nctaid.x;
	mul.lo.s32 	%r3, %r1, %r9;
	cvta.to.global.u64 	%rd1, %rd2;
$L__BB0_2:
	mul.wide.u32 	%rd3, %r11, 4;
	add.s64 	%rd4, %rd1, %rd3;
	mov.b32 	%r10, 0;
	st.global.u32 	[%rd4], %r10;
	add.s32 	%r11, %r11, %r3;
	setp.lt.u32 	%p2, %r11, %r6;
	@%p2 bra 	$L__BB0_2;
$L__BB0_3:
	ret;

}
.entry _Z13_cuda_add_oneIiEvPT_j(
	.param .u64 .ptr .align 1 _Z13_cuda_add_oneIiEvPT_j_param_0,
	.param .u32 _Z13_cuda_add_oneIiEvPT_j_param_1
)
{
	.reg .pred 	%p<3>;
	.reg .b32 	%r<13>;
	.reg .b64 	%rd<5>;

	ld.param.u64 	%rd2, [_Z13_cuda_add_oneIiEvPT_j_param_0];
	ld.param.u32 	%r6, [_Z13_cuda_add_oneIiEvPT_j_param_1];
	mov.u32 	%r7, %tid.x;
	mov.u32 	%r1, %ntid.x;
	mov.u32 	%r8, %ctaid.x;
	mad.lo.s32 	%r12, %r1, %r8, %r7;
	setp.ge.u32 	%p1, %r12, %r6;
	@%p1 bra 	$L__BB1_3;
	mov.u32 	%r9, %nctaid.x;
	mul.lo.s32 	%r3, %r1, %r9;
	cvta.to.global.u64 	%rd1, %rd2;
$L__BB1_2:
	mul.wide.u32 	%rd3, %r12, 4;
	add.s64 	%rd4, %rd1, %rd3;
	ld.global.u32 	%r10, [%rd4];
	add.s32 	%r11, %r10, 1;
	st.global.u32 	[%rd4], %r11;
	add.s32 	%r12, %r12, %r3;
	setp.lt.u32 	%p2, %r12, %r6;
	@%p2 bra 	$L__BB1_2;
$L__BB1_3:
	ret;

}
.entry _Z11_cuda_zerosIdEvPT_j(
	.param .u64 .ptr .align 1 _Z11_cuda_zerosIdEvPT_j_param_0,
	.param .u32 _Z11_cuda_zerosIdEvPT_j_param_1
)
{
	.reg .pred 	%p<3>;
	.reg .b32 	%r<11>;
	.reg .b64 	%rd<6>;

	ld.param.u64 	%rd2, [_Z11_cuda_zerosIdEvPT_j_param_0];
	ld.param.u32 	%r6, [_Z11_cuda_zerosIdEvPT_j_param_1];
	mov.u32 	%r7, %tid.x;
	mov.u32 	%r1, %ntid.x;
	mov.u32 	%r8, %ctaid.x;
	mad.lo.s32 	%r10, %r1, %r8, %r7;
	setp.ge.u32 	%p1, %r10, %r6;
	@%p1 bra 	$L__BB2_3;
	mov.u32 	%r9, %nctaid.x;
	mul.lo.s32 	%r3, %r1, %r9;
	cvta.to.global.u64 	%rd1, %rd2;
$L__BB2_2:
	mul.wide.u32 	%rd3, %r10, 8;
	add.s64 	%rd4, %rd1, %rd3;
	mov.b64 	%rd5, 0;
	st.global.u64 	[%rd4], %rd5;
	add.s32 	%r10, %r10, %r3;
	setp.lt.u32 	%p2, %r10, %r6;
	@%p2 bra 	$L__BB2_2;
$L__BB2_3:
	ret;

}
.entry _Z13_cuda_add_oneIdEvPT_j(
	.param .u64 .ptr .align 1 _Z13_cuda_add_oneIdEvPT_j_param_0,
	.param .u32 _Z13_cuda_add_oneIdEvPT_j_param_1
)
{
	.reg .pred 	%p<3>;
	.reg .b32 	%r<11>;
	.reg .b64 	%rd<5>;
	.reg .b64 	%fd<3>;

	ld.param.u64 	%rd2, [_Z13_cuda_add_oneIdEvPT_j_param_0];
	ld.param.u32 	%r6, [_Z13_cuda_add_oneIdEvPT_j_param_1];
	mov.u32 	%r7, %tid.x;
	mov.u32 	%r1, %ntid.x;
	mov.u32 	%r8, %ctaid.x;
	mad.lo.s32 	%r10, %r1, %r8, %r7;
	setp.ge.u32 	%p1, %r10, %r6;
	@%p1 bra 	$L__BB3_3;
	mov.u32 	%r9, %nctaid.x;
	mul.lo.s32 	%r3, %r1, %r9;
	cvta.to.global.u64 	%rd1, %rd2;
$L__BB3_2:
	mul.wide.u32 	%rd3, %r10, 8;
	add.s64 	%rd4, %rd1, %rd3;
	ld.global.f64 	%fd1, [%rd4];
	add.f64 	%fd2, %fd1, 0d3FF0000000000000;
	st.global.f64 	[%rd4], %fd2;
	add.s32 	%r10, %r10, %r3;
	setp.lt.u32 	%p2, %r10, %r6;
	@%p2 bra 	$L__BB3_2;
$L__BB3_3:
	ret;

}


// ===== COMPILED SASS (sm_100) =====

	.target	sm_100

	.elftype	@"ET_EXEC"


//--------------------- .note.nv.tkinfo           --------------------------
	.section	.note.nv.tkinfo,"",@"SHT_NOTE"
	.sectionflags	@"SHF_NOTE_NV_TKINFO"
	.tkinfo
        /*0018*/ 	.word	0x00000002
        /*0030*/ 	.string	""
        /*0030*/ 	.string	"ptxas"
        /*0030*/ 	.string	"Cuda compilation tools, release 13.0, V13.0.88"
        /*0030*/ 	.string	"Build cuda_13.0.r13.0/compiler.36424714_0"
        /*0030*/ 	.string	"-arch sm_100 -m 64 "



//--------------------- .note.nv.cuinfo           --------------------------
	.section	.note.nv.cuinfo,"",@"SHT_NOTE"
	.sectionflags	@"SHF_NOTE_NV_CUINFO"
        /*0018*/ 	.short	0x0002
        /*001a*/ 	.short	0x0064
        /*001c*/ 	.short	0x0082
	.zero		2


//--------------------- .nv.info                  --------------------------
	.section	.nv.info,"",@"SHT_CUDA_INFO"
	.align	4


	//----- nvinfo : EIATTR_REGCOUNT
	.align		4
        /*0000*/ 	.byte	0x04, 0x2f
        /*0002*/ 	.short	(.L_1 - .L_0)
	.align		4
.L_0:
        /*0004*/ 	.word	index@(_Z11_cuda_zerosIiEvPT_j)
        /*0008*/ 	.word	0x00000008


	//----- nvinfo : EIATTR_FRAME_SIZE
	.align		4
.L_1:
        /*000c*/ 	.byte	0x04, 0x11
        /*000e*/ 	.short	(.L_3 - .L_2)
	.align		4
.L_2:
        /*0010*/ 	.word	index@(_Z11_cuda_zerosIiEvPT_j)
        /*0014*/ 	.word	0x00000000


	//----- nvinfo : EIATTR_REGCOUNT
	.align		4
.L_3:
        /*0018*/ 	.byte	0x04, 0x2f
        /*001a*/ 	.short	(.L_5 - .L_4)
	.align		4
.L_4:
        /*001c*/ 	.word	index@(_Z13_cuda_add_oneIiEvPT_j)
        /*0020*/ 	.word	0x0000000a


	//----- nvinfo : EIATTR_FRAME_SIZE
	.align		4
.L_5:
        /*0024*/ 	.byte	0x04, 0x11
        /*0026*/ 	.short	(.L_7 - .L_6)
	.align		4
.L_6:
        /*0028*/ 	.word	index@(_Z13_cuda_add_oneIiEvPT_j)
        /*002c*/ 	.word	0x00000000


	//----- nvinfo : EIATTR_REGCOUNT
	.align		4
.L_7:
        /*0030*/ 	.byte	0x04, 0x2f
        /*0032*/ 	.short	(.L_9 - .L_8)
	.align		4
.L_8:
        /*0034*/ 	.word	index@(_Z11_cuda_zerosIdEvPT_j)
        /*0038*/ 	.word	0x00000008


	//----- nvinfo : EIATTR_FRAME_SIZE
	.align		4
.L_9:
        /*003c*/ 	.byte	0x04, 0x11
        /*003e*/ 	.short	(.L_11 - .L_10)
	.align		4
.L_10:
        /*0040*/ 	.word	index@(_Z11_cuda_zerosIdEvPT_j)
        /*0044*/ 	.word	0x00000000


	//----- nvinfo : EIATTR_REGCOUNT
	.align		4
.L_11:
        /*0048*/ 	.byte	0x04, 0x2f
        /*004a*/ 	.short	(.L_13 - .L_12)
	.align		4
.L_12:
        /*004c*/ 	.word	index@(_Z13_cuda_add_oneIdEvPT_j)
        /*0050*/ 	.word	0x0000000a


	//----- nvinfo : EIATTR_FRAME_SIZE
	.align		4
.L_13:
        /*0054*/ 	.byte	0x04, 0x11
        /*0056*/ 	.short	(.L_15 - .L_14)
	.align		4
.L_14:
        /*0058*/ 	.word	index@(_Z13_cuda_add_oneIdEvPT_j)
        /*005c*/ 	.word	0x00000000


	//----- nvinfo : EIATTR_MIN_STACK_SIZE
	.align		4
.L_15:
        /*0060*/ 	.byte	0x04, 0x12
        /*0062*/ 	.short	(.L_17 - .L_16)
	.align		4
.L_16:
        /*0064*/ 	.word	index@(_Z13_cuda_add_oneIdEvPT_j)
        /*0068*/ 	.word	0x00000000


	//----- nvinfo : EIATTR_MIN_STACK_SIZE
	.align		4
.L_17:
        /*006c*/ 	.byte	0x04, 0x12
        /*006e*/ 	.short	(.L_19 - .L_18)
	.align		4
.L_18:
        /*0070*/ 	.word	index@(_Z11_cuda_zerosIdEvPT_j)
        /*0074*/ 	.word	0x00000000


	//----- nvinfo : EIATTR_MIN_STACK_SIZE
	.align		4
.L_19:
        /*0078*/ 	.byte	0x04, 0x12
        /*007a*/ 	.short	(.L_21 - .L_20)
	.align		4
.L_20:
        /*007c*/ 	.word	index@(_Z13_cuda_add_oneIiEvPT_j)
        /*0080*/ 	.word	0x00000000


	//----- nvinfo : EIATTR_MIN_STACK_SIZE
	.align		4
.L_21:
        /*0084*/ 	.byte	0x04, 0x12
        /*0086*/ 	.short	(.L_23 - .L_22)
	.align		4
.L_22:
        /*0088*/ 	.word	index@(_Z11_cuda_zerosIiEvPT_j)
        /*008c*/ 	.word	0x00000000
.L_23:


//--------------------- .nv.compat                --------------------------
	.section	.nv.compat,"",@"SHT_CUDA_COMPAT_INFO"
	.align	4
        /*0000*/ 	.byte	0x02, 0x09, 0x00, 0x00, 0x02, 0x02, 0x01, 0x00, 0x02, 0x05, 0x05, 0x00, 0x03, 0x07, 0x01, 0x01
        /*0010*/ 	.byte	0x02, 0x03, 0x00, 0x00, 0x02, 0x06, 0x01, 0x00, 0x04, 0x0b, 0x08, 0x00, 0x01, 0x00, 0x00, 0x00
        /*0020*/ 	.byte	0x00, 0x00, 0x00, 0x00


//--------------------- .nv.info._Z13_cuda_add_oneIdEvPT_j --------------------------
	.section	.nv.info._Z13_cuda_add_oneIdEvPT_j,"",@"SHT_CUDA_INFO"
	.sectionflags	@""
	.align	4


	//----- nvinfo : EIATTR_CUDA_API_VERSION
	.align		4
        /*0000*/ 	.byte	0x04, 0x37
        /*0002*/ 	.short	(.L_25 - .L_24)
.L_24:
        /*0004*/ 	.word	0x00000082


	//----- nvinfo : EIATTR_KPARAM_INFO
	.align		4
.L_25:
        /*0008*/ 	.byte	0x04, 0x17
        /*000a*/ 	.short	(.L_27 - .L_26)
.L_26:
        /*000c*/ 	.word	0x00000000
        /*0010*/ 	.short	0x0001
        /*0012*/ 	.short	0x0008
        /*0014*/ 	.byte	0x00, 0xf0, 0x11, 0x00


	//----- nvinfo : EIATTR_KPARAM_INFO
	.align		4
.L_27:
        /*0018*/ 	.byte	0x04, 0x17
        /*001a*/ 	.short	(.L_29 - .L_28)
.L_28:
        /*001c*/ 	.word	0x00000000
        /*0020*/ 	.short	0x0000
        /*0022*/ 	.short	0x0000
        /*0024*/ 	.byte	0x00, 0xf5, 0x21, 0x00


	//----- nvinfo : EIATTR_SPARSE_MMA_MASK
	.align		4
.L_29:
        /*0028*/ 	.byte	0x03, 0x50
        /*002a*/ 	.short	0x0000


	//----- nvinfo : EIATTR_MAXREG_COUNT
	.align		4
        /*002c*/ 	.byte	0x03, 0x1b
        /*002e*/ 	.short	0x00ff


	//----- nvinfo : EIATTR_MERCURY_ISA_VERSION
	.align		4
        /*0030*/ 	.byte	0x03, 0x5f
        /*0032*/ 	.short	0x0101


	//----- nvinfo : EIATTR_VRC_CTA_INIT_COUNT
	.align		4
        /*0034*/ 	.byte	0x02, 0x4a
	.zero		1
	.zero		1


	//----- nvinfo : EIATTR_EXIT_INSTR_OFFSETS
	.align		4
        /*0038*/ 	.byte	0x04, 0x1c
        /*003a*/ 	.short	(.L_31 - .L_30)


	//   ....[0]....
.L_30:
        /*003c*/ 	.word	0x00000070


	//   ....[1]....
        /*0040*/ 	.word	0x00000130


	//----- nvinfo : EIATTR_CRS_STACK_SIZE
	.align		4
.L_31:
        /*0044*/ 	.byte	0x04, 0x1e
        /*0046*/ 	.short	(.L_33 - .L_32)
.L_32:
        /*0048*/ 	.word	0x00000000


	//----- nvinfo : EIATTR_CBANK_PARAM_SIZE
	.align		4
.L_33:
        /*004c*/ 	.byte	0x03, 0x19
        /*004e*/ 	.short	0x000c


	//----- nvinfo : EIATTR_PARAM_CBANK
	.align		4
        /*0050*/ 	.byte	0x04, 0x0a
        /*0052*/ 	.short	(.L_35 - .L_34)
	.align		4
.L_34:
        /*0054*/ 	.word	index@(.nv.constant0._Z13_cuda_add_oneIdEvPT_j)
        /*0058*/ 	.short	0x0380
        /*005a*/ 	.short	0x000c


	//----- nvinfo : EIATTR_SW_WAR
	.align		4
.L_35:
        /*005c*/ 	.byte	0x04, 0x36
        /*005e*/ 	.short	(.L_37 - .L_36)
.L_36:
        /*0060*/ 	.word	0x00000008
.L_37:


//--------------------- .nv.info._Z11_cuda_zerosIdEvPT_j --------------------------
	.section	.nv.info._Z11_cuda_zerosIdEvPT_j,"",@"SHT_CUDA_INFO"
	.sectionflags	@""
	.align	4


	//----- nvinfo : EIATTR_CUDA_API_VERSION
	.align		4
        /*0000*/ 	.byte	0x04, 0x37
        /*0002*/ 	.short	(.L_39 - .L_38)
.L_38:
        /*0004*/ 	.word	0x00000082


	//----- nvinfo : EIATTR_KPARAM_INFO
	.align		4
.L_39:
        /*0008*/ 	.byte	0x04, 0x17
        /*000a*/ 	.short	(.L_41 - .L_40)
.L_40:
        /*000c*/ 	.word	0x00000000
        /*0010*/ 	.short	0x0001
        /*0012*/ 	.short	0x0008
        /*0014*/ 	.byte	0x00, 0xf0, 0x11, 0x00


	//----- nvinfo : EIATTR_KPARAM_INFO
	.align		4
.L_41:
        /*0018*/ 	.byte	0x04, 0x17
        /*001a*/ 	.short	(.L_43 - .L_42)
.L_42:
        /*001c*/ 	.word	0x00000000
        /*0020*/ 	.short	0x0000
        /*0022*/ 	.short	0x0000
        /*0024*/ 	.byte	0x00, 0xf5, 0x21, 0x00


	//----- nvinfo : EIATTR_SPARSE_MMA_MASK
	.align		4
.L_43:
        /*0028*/ 	.byte	0x03, 0x50
        /*002a*/ 	.short	0x0000


	//----- nvinfo : EIATTR_MAXREG_COUNT
	.align		4
        /*002c*/ 	.byte	0x03, 0x1b
        /*002e*/ 	.short	0x00ff


	//----- nvinfo : EIATTR_MERCURY_ISA_VERSION
	.align		4
        /*0030*/ 	.byte	0x03, 0x5f
        /*0032*/ 	.short	0x0101


	//----- nvinfo : EIATTR_VRC_CTA_INIT_COUNT
	.align		4
        /*0034*/ 	.byte	0x02, 0x4a
	.zero		1
	.zero		1


	//----- nvinfo : EIATTR_EXIT_INSTR_OFFSETS
	.align		4
        /*0038*/ 	.byte	0x04, 0x1c
        /*003a*/ 	.short	(.L_45 - .L_44)


	//   ....[0]....
.L_44:
        /*003c*/ 	.word	0x00000070


	//   ....[1]....
        /*0040*/ 	.word	0x00000110


	//----- nvinfo : EIATTR_CRS_STACK_SIZE
	.align		4
.L_45:
        /*0044*/ 	.byte	0x04, 0x1e
        /*0046*/ 	.short	(.L_47 - .L_46)
.L_46:
        /*0048*/ 	.word	0x00000000


	//----- nvinfo : EIATTR_CBANK_PARAM_SIZE
	.align		4
.L_47:
        /*004c*/ 	.byte	0x03, 0x19
        /*004e*/ 	.short	0x000c


	//----- nvinfo : EIATTR_PARAM_CBANK
	.align		4
        /*0050*/ 	.byte	0x04, 0x0a
        /*0052*/ 	.short	(.L_49 - .L_48)
	.align		4
.L_48:
        /*0054*/ 	.word	index@(.nv.constant0._Z11_cuda_zerosIdEvPT_j)
        /*0058*/ 	.short	0x0380
        /*005a*/ 	.short	0x000c


	//----- nvinfo : EIATTR_SW_WAR
	.align		4
.L_49:
        /*005c*/ 	.byte	0x04, 0x36
        /*005e*/ 	.short	(.L_51 - .L_50)
.L_50:
        /*0060*/ 	.word	0x00000008
.L_51:


//--------------------- .nv.info._Z13_cuda_add_oneIiEvPT_j --------------------------
	.section	.nv.info._Z13_cuda_add_oneIiEvPT_j,"",@"SHT_CUDA_INFO"
	.sectionflags	@""
	.align	4


	//----- nvinfo : EIATTR_CUDA_API_VERSION
	.align		4
        /*0000*/ 	.byte	0x04, 0x37
        /*0002*/ 	.short	(.L_53 - .L_52)
.L_52:
        /*0004*/ 	.word	0x00000082


	//----- nvinfo : EIATTR_KPARAM_INFO
	.align		4
.L_53:
        /*0008*/ 	.byte	0x04, 0x17
        /*000a*/ 	.short	(.L_55 - .L_54)
.L_54:
        /*000c*/ 	.word	0x00000000
        /*0010*/ 	.short	0x0001
        /*0012*/ 	.short	0x0008
        /*0014*/ 	.byte	0x00, 0xf0, 0x11, 0x00


	//----- nvinfo : EIATTR_KPARAM_INFO
	.align		4
.L_55:
        /*0018*/ 	.byte	0x04, 0x17
        /*001a*/ 	.short	(.L_57 - .L_56)
.L_56:
        /*001c*/ 	.word	0x00000000
        /*0020*/ 	.short	0x0000
        /*0022*/ 	.short	0x0000
        /*0024*/ 	.byte	0x00, 0xf5, 0x21, 0x00


	//----- nvinfo : EIATTR_SPARSE_MMA_MASK
	.align		4
.L_57:
        /*0028*/ 	.byte	0x03, 0x50
        /*002a*/ 	.short	0x0000


	//----- nvinfo : EIATTR_MAXREG_COUNT
	.align		4
        /*002c*/ 	.byte	0x03, 0x1b
        /*002e*/ 	.short	0x00ff


	//----- nvinfo : EIATTR_MERCURY_ISA_VERSION
	.align		4
        /*0030*/ 	.byte	0x03, 0x5f
        /*0032*/ 	.short	0x0101


	//----- nvinfo : EIATTR_VRC_CTA_INIT_COUNT
	.align		4
        /*0034*/ 	.byte	0x02, 0x4a
	.zero		1
	.zero		1


	//----- nvinfo : EIATTR_EXIT_INSTR_OFFSETS
	.align		4
        /*0038*/ 	.byte	0x04, 0x1c
        /*003a*/ 	.short	(.L_59 - .L_58)


	//   ....[0]....
.L_58:
        /*003c*/ 	.word	0x00000070


	//   ....[1]....
        /*0040*/ 	.word	0x00000130


	//----- nvinfo : EIATTR_CRS_STACK_SIZE
	.align		4
.L_59:
        /*0044*/ 	.byte	0x04, 0x1e
        /*0046*/ 	.short	(.L_61 - .L_60)
.L_60:
        /*0048*/ 	.word	0x00000000


	//----- nvinfo : EIATTR_CBANK_PARAM_SIZE
	.align		4
.L_61:
        /*004c*/ 	.byte	0x03, 0x19
        /*004e*/ 	.short	0x000c


	//----- nvinfo : EIATTR_PARAM_CBANK
	.align		4
        /*0050*/ 	.byte	0x04, 0x0a
        /*0052*/ 	.short	(.L_63 - .L_62)
	.align		4
.L_62:
        /*0054*/ 	.word	index@(.nv.constant0._Z13_cuda_add_oneIiEvPT_j)
        /*0058*/ 	.short	0x0380
        /*005a*/ 	.short	0x000c


	//----- nvinfo : EIATTR_SW_WAR
	.align		4
.L_63:
        /*005c*/ 	.byte	0x04, 0x36
        /*005e*/ 	.short	(.L_65 - .L_64)
.L_64:
        /*0060*/ 	.word	0x00000008
.L_65:


//--------------------- .nv.info._Z11_cuda_zerosIiEvPT_j --------------------------
	.section	.nv.info._Z11_cuda_zerosIiEvPT_j,"",@"SHT_CUDA_INFO"
	.sectionflags	@""
	.align	4


	//----- nvinfo : EIATTR_CUDA_API_VERSION
	.align		4
        /*0000*/ 	.byte	0x04, 0x37
        /*0002*/ 	.short	(.L_67 - .L_66)
.L_66:
        /*0004*/ 	.word	0x00000082


	//----- nvinfo : EIATTR_KPARAM_INFO
	.align		4
.L_67:
        /*0008*/ 	.byte	0x04, 0x17
        /*000a*/ 	.short	(.L_69 - .L_68)
.L_68:
        /*000c*/ 	.word	0x00000000
        /*0010*/ 	.short	0x0001
        /*0012*/ 	.short	0x0008
        /*0014*/ 	.byte	0x00, 0xf0, 0x11, 0x00


	//----- nvinfo : EIATTR_KPARAM_INFO
	.align		4
.L_69:
        /*0018*/ 	.byte	0x04, 0x17
        /*001a*/ 	.short	(.L_71 - .L_70)
.L_70:
        /*001c*/ 	.word	0x00000000
        /*0020*/ 	.short	0x0000
        /*0022*/ 	.short	0x0000
        /*0024*/ 	.byte	0x00, 0xf5, 0x21, 0x00


	//----- nvinfo : EIATTR_SPARSE_MMA_MASK
	.align		4
.L_71:
        /*0028*/ 	.byte	0x03, 0x50
        /*002a*/ 	.short	0x0000


	//----- nvinfo : EIATTR_MAXREG_COUNT
	.align		4
        /*002c*/ 	.byte	0x03, 0x1b
        /*002e*/ 	.short	0x00ff


	//----- nvinfo : EIATTR_MERCURY_ISA_VERSION
	.align		4
        /*0030*/ 	.byte	0x03, 0x5f
        /*0032*/ 	.short	0x0101


	//----- nvinfo : EIATTR_VRC_CTA_INIT_COUNT
	.align		4
        /*0034*/ 	.byte	0x02, 0x4a
	.zero		1
	.zero		1


	//----- nvinfo : EIATTR_EXIT_INSTR_OFFSETS
	.align		4
        /*0038*/ 	.byte	0x04, 0x1c
        /*003a*/ 	.short	(.L_73 - .L_72)


	//   ....[0]....
.L_72:
        /*003c*/ 	.word	0x00000070


	//   ....[1]....
        /*0040*/ 	.word	0x00000110


	//----- nvinfo : EIATTR_CRS_STACK_SIZE
	.align		4
.L_73:
        /*0044*/ 	.byte	0x04, 0x1e
        /*0046*/ 	.short	(.L_75 - .L_74)
.L_74:
        /*0048*/ 	.word	0x00000000


	//----- nvinfo : EIATTR_CBANK_PARAM_SIZE
	.align		4
.L_75:
        /*004c*/ 	.byte	0x03, 0x19
        /*004e*/ 	.short	0x000c


	//----- nvinfo : EIATTR_PARAM_CBANK
	.align		4
        /*0050*/ 	.byte	0x04, 0x0a
        /*0052*/ 	.short	(.L_77 - .L_76)
	.align		4
.L_76:
        /*0054*/ 	.word	index@(.nv.constant0._Z11_cuda_zerosIiEvPT_j)
        /*0058*/ 	.short	0x0380
        /*005a*/ 	.short	0x000c


	//----- nvinfo : EIATTR_SW_WAR
	.align		4
.L_77:
        /*005c*/ 	.byte	0x04, 0x36
        /*005e*/ 	.short	(.L_79 - .L_78)
.L_78:
        /*0060*/ 	.word	0x00000008
.L_79:


//--------------------- .nv.callgraph             --------------------------
	.section	.nv.callgraph,"",@"SHT_CUDA_CALLGRAPH"
	.align	4
	.sectionentsize	8
	.align		4
        /*0000*/ 	.word	0x00000000
	.align		4
        /*0004*/ 	.word	0xffffffff
	.align		4
        /*0008*/ 	.word	0x00000000
	.align		4
        /*000c*/ 	.word	0xfffffffe
	.align		4
        /*0010*/ 	.word	0x00000000
	.align		4
        /*0014*/ 	.word	0xfffffffd
	.align		4
        /*0018*/ 	.word	0x00000000
	.align		4
        /*001c*/ 	.word	0xfffffffc


//--------------------- .text._Z13_cuda_add_oneIdEvPT_j --------------------------
	.section	.text._Z13_cuda_add_oneIdEvPT_j,"ax",@progbits
	.align	128
.text._Z13_cuda_add_oneIdEvPT_j:
        .type           _Z13_cuda_add_oneIdEvPT_j,@function
        .size           _Z13_cuda_add_oneIdEvPT_j,(.L_x_8 - _Z13_cuda_add_oneIdEvPT_j)
        .other          _Z13_cuda_add_oneIdEvPT_j,@"STO_CUDA_ENTRY STV_DEFAULT"
_Z13_cuda_add_oneIdEvPT_j:
[----:B------:R-:W-:Y:S01]  /*0000*/  LDC R1, c[0x0][0x37c] ;  /* 0x0000df00ff017b82 */ /* 0x000fe20000000800 */
[----:B------:R-:W0:Y:S01]  /*0010*/  S2R R0, SR_TID.X ;  /* 0x0000000000007919 */ /* 0x000e220000002100 */
[----:B------:R-:W0:Y:S01]  /*0020*/  LDCU UR4, c[0x0][0x360] ;  /* 0x00006c00ff0477ac */ /* 0x000e220008000800 */
[----:B------:R-:W0:Y:S01]  /*0030*/  S2R R3, SR_CTAID.X ;  /* 0x0000000000037919 */ /* 0x000e220000002500 */
[----:B------:R-:W1:Y:S01]  /*0040*/  LDCU UR8, c[0x0][0x388] ;  /* 0x00007100ff0877ac */ /* 0x000e620008000800 */
[----:B0-----:R-:W-:-:S05]  /*0050*/  IMAD R0, R3, UR4, R0 ;  /* 0x0000000403007c24 */ /* 0x001fca000f8e0200 */
[----:B-1----:R-:W-:-:S13]  /*0060*/  ISETP.GE.U32.AND P0, PT, R0, UR8, PT ;  /* 0x0000000800007c0c */ /* 0x002fda000bf06070 */
[----:B------:R-:W-:Y:S05]  /*0070*/  @P0 EXIT ;  /* 0x000000000000094d */ /* 0x000fea0003800000 */
[----:B------:R-:W0:Y:S01]  /*0080*/  LDC.64 R6, c[0x0][0x380] ;  /* 0x0000e000ff067b82 */ /* 0x000e220000000a00 */
[----:B------:R-:W1:Y:S01]  /*0090*/  LDCU UR5, c[0x0][0x370] ;  /* 0x00006e00ff0577ac */ /* 0x000e620008000800 */
[----:B------:R-:W2:Y:S01]  /*00a0*/  LDCU.64 UR6, c[0x0][0x358] ;  /* 0x00006b00ff0677ac */ /* 0x000ea20008000a00 */
[----:B-1----:R-:W-:-:S12]  /*00b0*/  UIMAD UR4, UR4, UR5, URZ ;  /* 0x00000005040472a4 */ /* 0x002fd8000f8e02ff */
.L_x_0:
[----:B01----:R-:W-:-:S05]  /*00c0*/  IMAD.WIDE.U32 R2, R0, 0x8, R6 ;  /* 0x0000000800027825 */ /* 0x003fca00078e0006 */
[----:B--2---:R-:W2:Y:S01]  /*00d0*/  LDG.E.64 R4, desc[UR6][R2.64] ;  /* 0x0000000602047981 */ /* 0x004ea2000c1e1b00 */
[----:B------:R-:W-:-:S04]  /*00e0*/  IADD3 R0, PT, PT, R0, UR4, RZ ;  /* 0x0000000400007c10 */ /* 0x000fc8000fffe0ff */
[----:B------:R-:W-:Y:S01]  /*00f0*/  ISETP.GE.U32.AND P0, PT, R0, UR8, PT ;  /* 0x0000000800007c0c */ /* 0x000fe2000bf06070 */
[----:B--2---:R-:W-:-:S07]  /*0100*/  DADD R4, R4, 1 ;  /* 0x3ff0000004047429 */ /* 0x004fce0000000000 */
[----:B------:R1:W-:Y:S05]  /*0110*/  STG.E.64 desc[UR6][R2.64], R4 ;  /* 0x0000000402007986 */ /* 0x0003ea000c101b06 */
[----:B------:R-:W-:Y:S05]  /*0120*/  @!P0 BRA `(.L_x_0) ;  /* 0xfffffffc00e48947 */ /* 0x000fea000383ffff */
[----:B------:R-:W-:Y:S05]  /*0130*/  EXIT ;  /* 0x000000000000794d */ /* 0x000fea0003800000 */
.L_x_1:
[----:B------:R-:W-:-:S00]  /*0140*/  BRA `(.L_x_1) ;  /* 0xfffffffc00fc7947 */ /* 0x000fc0000383ffff */
[----:B------:R-:W-:-:S00]  /*0150*/  NOP ;  /* 0x0000000000007918 */ /* 0x000fc00000000000 */
        /* <DEDUP_REMOVED lines=10> */
.L_x_8:


//--------------------- .text._Z11_cuda_zerosIdEvPT_j --------------------------
	.section	.text._Z11_cuda_zerosIdEvPT_j,"ax",@progbits
	.align	128
.text._Z11_cuda_zerosIdEvPT_j:
        .type           _Z11_cuda_zerosIdEvPT_j,@function
        .size           _Z11_cuda_zerosIdEvPT_j,(.L_x_9 - _Z11_cuda_zerosIdEvPT_j)
        .other          _Z11_cuda_zerosIdEvPT_j,@"STO_CUDA_ENTRY STV_DEFAULT"
_Z11_cuda_zerosIdEvPT_j:
        /* <DEDUP_REMOVED lines=12> */
.L_x_2:
[C---:B0-----:R-:W-:Y:S01]  /*00c0*/  IMAD.WIDE.U32 R2, R0.reuse, 0x8, R4 ;  /* 0x0000000800027825 */ /* 0x041fe200078e0004 */
[----:B------:R-:W-:-:S04]  /*00d0*/  IADD3 R0, PT, PT, R0, UR4, RZ ;  /* 0x0000000400007c10 */ /* 0x000fc8000fffe0ff */
[----:B--2---:R1:W-:Y:S01]  /*00e0*/  STG.E.64 desc[UR6][R2.64], RZ ;  /* 0x000000ff02007986 */ /* 0x0043e2000c101b06 */
[----:B------:R-:W-:-:S13]  /*00f0*/  ISETP.GE.U32.AND P0, PT, R0, UR8, PT ;  /* 0x0000000800007c0c */ /* 0x000fda000bf06070 */
[----:B-1----:R-:W-:Y:S05]  /*0100*/  @!P0 BRA `(.L_x_2) ;  /* 0xfffffffc00ec8947 */ /* 0x002fea000383ffff */
[----:B------:R-:W-:Y:S05]  /*0110*/  EXIT ;  /* 0x000000000000794d */ /* 0x000fea0003800000 */
.L_x_3:
        /* <DEDUP_REMOVED lines=14> */
.L_x_9:


//--------------------- .text._Z13_cuda_add_oneIiEvPT_j --------------------------
	.section	.text._Z13_cuda_add_oneIiEvPT_j,"ax",@progbits
	.align	128
.text._Z13_cuda_add_oneIiEvPT_j:
        .type           _Z13_cuda_add_oneIiEvPT_j,@function
        .size           _Z13_cuda_add_oneIiEvPT_j,(.L_x_10 - _Z13_cuda_add_oneIiEvPT_j)
        .other          _Z13_cuda_add_oneIiEvPT_j,@"STO_CUDA_ENTRY STV_DEFAULT"
_Z13_cuda_add_oneIiEvPT_j:
        /* <DEDUP_REMOVED lines=12> */
.L_x_4:
[----:B01----:R-:W-:-:S05]  /*00c0*/  IMAD.WIDE.U32 R2, R0, 0x4, R4 ;  /* 0x0000000400027825 */ /* 0x003fca00078e0004 */
[----:B--2---:R-:W2:Y:S01]  /*00d0*/  LDG.E R6, desc[UR6][R2.64] ;  /* 0x0000000602067981 */ /* 0x004ea2000c1e1900 */
[----:B------:R-:W-:-:S04]  /*00e0*/  IADD3 R0, PT, PT, R0, UR4, RZ ;  /* 0x0000000400007c10 */ /* 0x000fc8000fffe0ff */
[----:B------:R-:W-:Y:S02]  /*00f0*/  ISETP.GE.U32.AND P0, PT, R0, UR8, PT ;  /* 0x0000000800007c0c */ /* 0x000fe4000bf06070 */
[----:B--2---:R-:W-:-:S05]  /*0100*/  IADD3 R7, PT, PT, R6, 0x1, RZ ;  /* 0x0000000106077810 */ /* 0x004fca0007ffe0ff */
[----:B------:R1:W-:Y:S06]  /*0110*/  STG.E desc[UR6][R2.64], R7 ;  /* 0x0000000702007986 */ /* 0x0003ec000c101906 */
[----:B------:R-:W-:Y:S05]  /*0120*/  @!P0 BRA `(.L_x_4) ;  /* 0xfffffffc00e48947 */ /* 0x000fea000383ffff */
[----:B------:R-:W-:Y:S05]  /*0130*/  EXIT ;  /* 0x000000000000794d */ /* 0x000fea0003800000 */
.L_x_5:
        /* <DEDUP_REMOVED lines=12> */
.L_x_10:


//--------------------- .text._Z11_cuda_zerosIiEvPT_j --------------------------
	.section	.text._Z11_cuda_zerosIiEvPT_j,"ax",@progbits
	.align	128
.text._Z11_cuda_zerosIiEvPT_j:
        .type           _Z11_cuda_zerosIiEvPT_j,@function
        .size           _Z11_cuda_zerosIiEvPT_j,(.L_x_11 - _Z11_cuda_zerosIiEvPT_j)
        .other          _Z11_cuda_zerosIiEvPT_j,@"STO_CUDA_ENTRY STV_DEFAULT"
_Z11_cuda_zerosIiEvPT_j:
        /* <DEDUP_REMOVED lines=12> */
.L_x_6:
[C---:B0-----:R-:W-:Y:S01]  /*00c0*/  IMAD.WIDE.U32 R2, R0.reuse, 0x4, R4 ;  /* 0x0000000400027825 */ /* 0x041fe200078e0004 */
[----:B------:R-:W-:-:S04]  /*00d0*/  IADD3 R0, PT, PT, R0, UR4, RZ ;  /* 0x0000000400007c10 */ /* 0x000fc8000fffe0ff */
[----:B--2---:R1:W-:Y:S01]  /*00e0*/  STG.E desc[UR6][R2.64], RZ ;  /* 0x000000ff02007986 */ /* 0x0043e2000c101906 */
[----:B------:R-:W-:-:S13]  /*00f0*/  ISETP.GE.U32.AND P0, PT, R0, UR8, PT ;  /* 0x0000000800007c0c */ /* 0x000fda000bf06070 */
[----:B-1----:R-:W-:Y:S05]  /*0100*/  @!P0 BRA `(.L_x_6) ;  /* 0xfffffffc00ec8947 */ /* 0x002fea000383ffff */
[----:B------:R-:W-:Y:S05]  /*0110*/  EXIT ;  /* 0x000000000000794d */ /* 0x000fea0003800000 */
.L_x_7:
        /* <DEDUP_REMOVED lines=14> */
.L_x_11:


//--------------------- .nv.shared.reserved.0     --------------------------
	.section	.nv.shared.reserved.0,"aw",@nobits
	.weak		__nv_reservedSMEM_offset_0_alias
	.size		__nv_reservedSMEM_offset_0_alias, 0, 64
	.other		__nv_reservedSMEM_offset_0_alias,@"STO_CUDA_RESERVED_SHARED STV_DEFAULT"
__nv_reservedSMEM_offset_0_alias:
	.zero		0
	.zero		64


//--------------------- .nv.constant0._Z13_cuda_add_oneIdEvPT_j --------------------------
	.section	.nv.constant0._Z13_cuda_add_oneIdEvPT_j,"a",@progbits
	.sectionflags	@""
	.align	4
.nv.constant0._Z13_cuda_add_oneIdEvPT_j:
	.zero		908


//--------------------- .nv.constant0._Z11_cuda_zerosIdEvPT_j --------------------------
	.section	.nv.constant0._Z11_cuda_zerosIdEvPT_j,"a",@progbits
	.sectionflags	@""
	.align	4
.nv.constant0._Z11_cuda_zerosIdEvPT_j:
	.zero		908


//--------------------- .nv.constant0._Z13_cuda_add_oneIiEvPT_j --------------------------
	.section	.nv.constant0._Z13_cuda_add_oneIiEvPT_j,"a",@progbits
	.sectionflags	@""
	.align	4
.nv.constant0._Z13_cuda_add_oneIiEvPT_j:
	.zero		908


//--------------------- .nv.constant0._Z11_cuda_zerosIiEvPT_j --------------------------
	.section	.nv.constant0._Z11_cuda_zerosIiEvPT_j,"a",@progbits
	.sectionflags	@""
	.align	4
.nv.constant0._Z11_cuda_zerosIiEvPT_j:
	.zero		908


//--------------------- SYMBOLS --------------------------

	.type		.nv.reservedSmem.offset0,@object
	.size		.nv.reservedSmem.offset0,0x4
